//
// Generated by NVIDIA NVVM Compiler
//
// Compiler Build ID: CL-36424714
// Cuda compilation tools, release 13.0, V13.0.88
// Based on NVVM 20.0.0
//

.version 9.0
.target sm_100
.address_size 64

	// .globl	_Z11test_kernelPfi
.extern .func  (.param .b32 func_retval0) vprintf
(
	.param .b64 vprintf_param_0,
	.param .b64 vprintf_param_1
)
;
.global .align 1 .b8 $str[82] = {75, 101, 114, 110, 101, 108, 58, 32, 84, 104, 114, 101, 97, 100, 32, 37, 100, 32, 40, 108, 97, 110, 101, 32, 37, 100, 41, 32, 73, 83, 32, 65, 67, 84, 73, 86, 69, 46, 32, 73, 110, 105, 116, 105, 97, 108, 32, 118, 97, 108, 58, 32, 37, 102, 46, 32, 67, 97, 108, 108, 105, 110, 103, 32, 119, 97, 114, 112, 95, 114, 101, 100, 117, 99, 101, 95, 115, 117, 109, 46, 10};
.global .align 1 .b8 $str$1[67] = {75, 101, 114, 110, 101, 108, 58, 32, 84, 104, 114, 101, 97, 100, 32, 37, 100, 32, 40, 108, 97, 110, 101, 32, 37, 100, 41, 32, 73, 83, 32, 65, 67, 84, 73, 86, 69, 46, 32, 70, 105, 110, 97, 108, 32, 118, 97, 108, 32, 97, 102, 116, 101, 114, 32, 114, 101, 100, 117, 99, 101, 58, 32, 37, 102, 10};

.visible .entry _Z11test_kernelPfi(
	.param .u64 .ptr .align 1 _Z11test_kernelPfi_param_0,
	.param .u32 _Z11test_kernelPfi_param_1
)
{
	.local .align 16 .b8 	__local_depot0[16];
	.reg .b64 	%SP;
	.reg .b64 	%SPL;
	.reg .pred 	%p<7>;
	.reg .b32 	%r<23>;
	.reg .b32 	%f<15>;
	.reg .b64 	%rd<11>;
	.reg .b64 	%fd<3>;

	mov.u64 	%SPL, __local_depot0;
	cvta.local.u64 	%SP, %SPL;
	ld.param.u64 	%rd1, [_Z11test_kernelPfi_param_0];
	ld.param.u32 	%r3, [_Z11test_kernelPfi_param_1];
	mov.u32 	%r4, %ctaid.x;
	mov.u32 	%r5, %ntid.x;
	mov.u32 	%r6, %tid.x;
	mad.lo.s32 	%r1, %r4, %r5, %r6;
	and.b32  	%r2, %r6, 31;
	setp.ge.s32 	%p1, %r2, %r3;
	mov.f32 	%f14, 0fBF800000;
	@%p1 bra 	$L__BB0_2;
	add.u64 	%rd2, %SP, 0;
	add.u64 	%rd3, %SPL, 0;
	add.s32 	%r8, %r2, 1;
	cvt.rn.f64.u32 	%fd1, %r8;
	st.local.v2.u32 	[%rd3], {%r1, %r2};
	st.local.f64 	[%rd3+8], %fd1;
	mov.u64 	%rd4, $str;
	cvta.global.u64 	%rd5, %rd4;
	{ // callseq 0, 0
	.param .b64 param0;
	st.param.b64 	[param0], %rd5;
	.param .b64 param1;
	st.param.b64 	[param1], %rd2;
	.param .b32 retval0;
	call.uni (retval0), 
	vprintf, 
	(
	param0, 
	param1
	);
	ld.param.b32 	%r9, [retval0];
	} // callseq 0
	// begin inline asm
	activemask.b32 %r7;
	// end inline asm
	cvt.rn.f32.u32 	%f4, %r8;
	mov.b32 	%r11, %f4;
	shfl.sync.down.b32	%r12|%p2, %r11, 16, 31, %r7;
	mov.b32 	%f5, %r12;
	add.f32 	%f6, %f4, %f5;
	mov.b32 	%r13, %f6;
	shfl.sync.down.b32	%r14|%p3, %r13, 8, 31, %r7;
	mov.b32 	%f7, %r14;
	add.f32 	%f8, %f6, %f7;
	mov.b32 	%r15, %f8;
	shfl.sync.down.b32	%r16|%p4, %r15, 4, 31, %r7;
	mov.b32 	%f9, %r16;
	add.f32 	%f10, %f8, %f9;
	mov.b32 	%r17, %f10;
	shfl.sync.down.b32	%r18|%p5, %r17, 2, 31, %r7;
	mov.b32 	%f11, %r18;
	add.f32 	%f12, %f10, %f11;
	mov.b32 	%r19, %f12;
	shfl.sync.down.b32	%r20|%p6, %r19, 1, 31, %r7;
	mov.b32 	%f13, %r20;
	add.f32 	%f14, %f12, %f13;
	cvt.f64.f32 	%fd2, %f14;
	st.local.v2.u32 	[%rd3], {%r1, %r2};
	st.local.f64 	[%rd3+8], %fd2;
	mov.u64 	%rd6, $str$1;
	cvta.global.u64 	%rd7, %rd6;
	{ // callseq 1, 0
	.param .b64 param0;
	st.param.b64 	[param0], %rd7;
	.param .b64 param1;
	st.param.b64 	[param1], %rd2;
	.param .b32 retval0;
	call.uni (retval0), 
	vprintf, 
	(
	param0, 
	param1
	);
	ld.param.b32 	%r21, [retval0];
	} // callseq 1
$L__BB0_2:
	cvta.to.global.u64 	%rd8, %rd1;
	mul.wide.s32 	%rd9, %r1, 4;
	add.s64 	%rd10, %rd8, %rd9;
	st.global.f32 	[%rd10], %f14;
	ret;

}


// ===== COMPILED SASS (sm_100) =====

	.target	sm_100

	.elftype	@"ET_EXEC"


//--------------------- .note.nv.tkinfo           --------------------------
	.section	.note.nv.tkinfo,"",@"SHT_NOTE"
	.sectionflags	@"SHF_NOTE_NV_TKINFO"
	.tkinfo
        /*0018*/ 	.word	0x00000002
        /*0030*/ 	.string	""
        /*0030*/ 	.string	"ptxas"
        /*0030*/ 	.string	"Cuda compilation tools, release 13.0, V13.0.88"
        /*0030*/ 	.string	"Build cuda_13.0.r13.0/compiler.36424714_0"
        /*0030*/ 	.string	"-arch sm_100 -m 64 "



//--------------------- .note.nv.cuinfo           --------------------------
	.section	.note.nv.cuinfo,"",@"SHT_NOTE"
	.sectionflags	@"SHF_NOTE_NV_CUINFO"
        /*0018*/ 	.short	0x0002
        /*001a*/ 	.short	0x0064
        /*001c*/ 	.short	0x0082
	.zero		2


//--------------------- .nv.info                  --------------------------
	.section	.nv.info,"",@"SHT_CUDA_INFO"
	.align	4


	//----- nvinfo : EIATTR_REGCOUNT
	.align		4
        /*0000*/ 	.byte	0x04, 0x2f
        /*0002*/ 	.short	(.L_3 - .L_2)
	.align		4
.L_2:
        /*0004*/ 	.word	index@(_Z11test_kernelPfi)
        /*0008*/ 	.word	0x00000019


	//----- nvinfo : EIATTR_FRAME_SIZE
	.align		4
.L_3:
        /*000c*/ 	.byte	0x04, 0x11
        /*000e*/ 	.short	(.L_5 - .L_4)
	.align		4
.L_4:
        /*0010*/ 	.word	index@(_Z11test_kernelPfi)
        /*0014*/ 	.word	0x00000010


	//----- nvinfo : EIATTR_MIN_STACK_SIZE
	.align		4
.L_5:
        /*0018*/ 	.byte	0x04, 0x12
        /*001a*/ 	.short	(.L_7 - .L_6)
	.align		4
.L_6:
        /*001c*/ 	.word	index@(_Z11test_kernelPfi)
        /*0020*/ 	.word	0x00000010
.L_7:


//--------------------- .nv.compat                --------------------------
	.section	.nv.compat,"",@"SHT_CUDA_COMPAT_INFO"
	.align	4
        /*0000*/ 	.byte	0x02, 0x09, 0x00, 0x00, 0x02, 0x02, 0x01, 0x00, 0x02, 0x05, 0x05, 0x00, 0x03, 0x07, 0x01, 0x01
        /*0010*/ 	.byte	0x02, 0x03, 0x00, 0x00, 0x02, 0x06, 0x01, 0x00, 0x04, 0x0b, 0x08, 0x00, 0x09, 0x00, 0x00, 0x00
        /*0020*/ 	.byte	0x00, 0x00, 0x00, 0x00


//--------------------- .nv.info._Z11test_kernelPfi --------------------------
	.section	.nv.info._Z11test_kernelPfi,"",@"SHT_CUDA_INFO"
	.sectionflags	@""
	.align	4


	//----- nvinfo : EIATTR_CUDA_API_VERSION
	.align		4
        /*0000*/ 	.byte	0x04, 0x37
        /*0002*/ 	.short	(.L_9 - .L_8)
.L_8:
        /*0004*/ 	.word	0x00000082


	//----- nvinfo : EIATTR_KPARAM_INFO
	.align		4
.L_9:
        /*0008*/ 	.byte	0x04, 0x17
        /*000a*/ 	.short	(.L_11 - .L_10)
.L_10:
        /*000c*/ 	.word	0x00000000
        /*0010*/ 	.short	0x0001
        /*0012*/ 	.short	0x0008
        /*0014*/ 	.byte	0x00, 0xf0, 0x11, 0x00


	//----- nvinfo : EIATTR_KPARAM_INFO
	.align		4
.L_11:
        /*0018*/ 	.byte	0x04, 0x17
        /*001a*/ 	.short	(.L_13 - .L_12)
.L_12:
        /*001c*/ 	.word	0x00000000
        /*0020*/ 	.short	0x0000
        /*0022*/ 	.short	0x0000
        /*0024*/ 	.byte	0x00, 0xf5, 0x21, 0x00


	//----- nvinfo : EIATTR_SPARSE_MMA_MASK
	.align		4
.L_13:
        /*0028*/ 	.byte	0x03, 0x50
        /*002a*/ 	.short	0x0000


	//----- nvinfo : EIATTR_MAXREG_COUNT
	.align		4
        /*002c*/ 	.byte	0x03, 0x1b
        /*002e*/ 	.short	0x00ff


	//----- nvinfo : EIATTR_EXTERNS
	.align		4
        /*0030*/ 	.byte	0x04, 0x0f
        /*0032*/ 	.short	(.L_15 - .L_14)


	//   ....[0]....
	.align		4
.L_14:
        /*0034*/ 	.word	index@(vprintf)


	//----- nvinfo : EIATTR_MERCURY_ISA_VERSION
	.align		4
.L_15:
        /*0038*/ 	.byte	0x03, 0x5f
        /*003a*/ 	.short	0x0101


	//----- nvinfo : EIATTR_COOP_GROUP_MASK_REGIDS
	.align		4
        /*003c*/ 	.byte	0x04, 0x29
        /*003e*/ 	.short	(.L_17 - .L_16)


	//   ....[0]....
.L_16:
        /*0040*/ 	.word	0x0500000f


	//   ....[1]....
        /*0044*/ 	.word	0x0500000f


	//   ....[2]....
        /*0048*/ 	.word	0x0500000f


	//   ....[3]....
        /*004c*/ 	.word	0x0500000f


	//   ....[4]....
        /*0050*/ 	.word	0x0500000f


	//   ....[5]....
        /*0054*/ 	.word	0x0500000f


	//   ....[6]....
        /*0058*/ 	.word	0x0500000f


	//   ....[7]....
        /*005c*/ 	.word	0x0500000f


	//   ....[8]....
        /*0060*/ 	.word	0x0500000f


	//   ....[9]....
        /*0064*/ 	.word	0x0500000f


	//----- nvinfo : EIATTR_COOP_GROUP_INSTR_OFFSETS
	.align		4
.L_17:
        /*0068*/ 	.byte	0x04, 0x28
        /*006a*/ 	.short	(.L_19 - .L_18)


	//   ....[0]....
.L_18:
        /*006c*/ 	.word	0x00000220


	//   ....[1]....
        /*0070*/ 	.word	0x00000240


	//   ....[2]....
        /*0074*/ 	.word	0x00000260


	//   ....[3]....
        /*0078*/ 	.word	0x00000280


	//   ....[4]....
        /*007c*/ 	.word	0x000002a0


	//   ....[5]....
        /*0080*/ 	.word	0x000003f0


	//   ....[6]....
        /*0084*/ 	.word	0x00000450


	//   ....[7]....
        /*0088*/ 	.word	0x000004b0


	//   ....[8]....
        /*008c*/ 	.word	0x00000510


	//   ....[9]....
        /*0090*/ 	.word	0x00000570


	//----- nvinfo : EIATTR_VRC_CTA_INIT_COUNT
	.align		4
.L_19:
        /*0094*/ 	.byte	0x02, 0x4a
	.zero		1
	.zero		1


	//----- nvinfo : EIATTR_SYSCALL_OFFSETS
	.align		4
        /*0098*/ 	.byte	0x04, 0x46
        /*009a*/ 	.short	(.L_21 - .L_20)


	//   ....[0]....
.L_20:
        /*009c*/ 	.word	0x000001d0


	//   ....[1]....
        /*00a0*/ 	.word	0x00000360


	//----- nvinfo : EIATTR_EXIT_INSTR_OFFSETS
	.align		4
.L_21:
        /*00a4*/ 	.byte	0x04, 0x1c
        /*00a6*/ 	.short	(.L_23 - .L_22)


	//   ....[0]....
.L_22:
        /*00a8*/ 	.word	0x000003b0


	//----- nvinfo : EIATTR_CRS_STACK_SIZE
	.align		4
.L_23:
        /*00ac*/ 	.byte	0x04, 0x1e
        /*00ae*/ 	.short	(.L_25 - .L_24)
.L_24:
        /*00b0*/ 	.word	0x00000000


	//----- nvinfo : EIATTR_CBANK_PARAM_SIZE
	.align		4
.L_25:
        /*00b4*/ 	.byte	0x03, 0x19
        /*00b6*/ 	.short	0x000c


	//----- nvinfo : EIATTR_PARAM_CBANK
	.align		4
        /*00b8*/ 	.byte	0x04, 0x0a
        /*00ba*/ 	.short	(.L_27 - .L_26)
	.align		4
.L_26:
        /*00bc*/ 	.word	index@(.nv.constant0._Z11test_kernelPfi)
        /*00c0*/ 	.short	0x0380
        /*00c2*/ 	.short	0x000c


	//----- nvinfo : EIATTR_SW_WAR
	.align		4
.L_27:
        /*00c4*/ 	.byte	0x04, 0x36
        /*00c6*/ 	.short	(.L_29 - .L_28)
.L_28:
        /*00c8*/ 	.word	0x00000008
.L_29:


//--------------------- .nv.callgraph             --------------------------
	.section	.nv.callgraph,"",@"SHT_CUDA_CALLGRAPH"
	.align	4
	.sectionentsize	8
	.align		4
        /*0000*/ 	.word	0x00000000
	.align		4
        /*0004*/ 	.word	0xffffffff
	.align		4
        /*0008*/ 	.word	index@(_Z11test_kernelPfi)
	.align		4
        /*000c*/ 	.word	index@(vprintf)
	.align		4
        /*0010*/ 	.word	0x00000000
	.align		4
        /*0014*/ 	.word	0xfffffffe
	.align		4
        /*0018*/ 	.word	0x00000000
	.align		4
        /*001c*/ 	.word	0xfffffffd
	.align		4
        /*0020*/ 	.word	0x00000000
	.align		4
        /*0024*/ 	.word	0xfffffffc


//--------------------- .nv.constant4             --------------------------
	.section	.nv.constant4,"a",@progbits
	.align	8
	.align		8
.nv.constant4:
        /*0000*/ 	.dword	vprintf
	.align		8
        /*0008*/ 	.dword	$str
	.align		8
        /*0010*/ 	.dword	$str$1


//--------------------- .text._Z11test_kernelPfi  --------------------------
	.section	.text._Z11test_kernelPfi,"ax",@progbits
	.align	128
        .global         _Z11test_kernelPfi
        .type           _Z11test_kernelPfi,@function
        .size           _Z11test_kernelPfi,(.L_x_11 - _Z11test_kernelPfi)
        .other          _Z11test_kernelPfi,@"STO_CUDA_ENTRY STV_DEFAULT"
_Z11test_kernelPfi:
.text._Z11test_kernelPfi:
[----:B------:R-:W0:Y:S01]  /*0000*/  LDC R1, c[0x0][0x37c] ;  /* 0x0000df00ff017b82 */ /* 0x000e220000000800 */
[----:B------:R-:W1:Y:S01]  /*0010*/  S2R R3, SR_TID.X ;  /* 0x0000000000037919 */ /* 0x000e620000002100 */
[----:B------:R-:W2:Y:S06]  /*0020*/  LDCU UR7, c[0x0][0x388] ;  /* 0x00007100ff0777ac */ /* 0x000eac0008000800 */
[----:B------:R-:W3:Y:S01]  /*0030*/  S2UR UR6, SR_CTAID.X ;  /* 0x00000000000679c3 */ /* 0x000ee20000002500 */
[----:B0-----:R-:W-:Y:S01]  /*0040*/  IADD3 R1, PT, PT, R1, -0x10, RZ ;  /* 0xfffffff001017810 */ /* 0x001fe20007ffe0ff */
[----:B------:R-:W-:Y:S01]  /*0050*/  BSSY B6, `(.L_x_0) ;  /* 0x0000032000067945 */ /* 0x000fe20003800000 */
[----:B------:R-:W0:Y:S01]  /*0060*/  LDCU UR5, c[0x0][0x2fc] ;  /* 0x00005f80ff0577ac */ /* 0x000e220008000800 */
[----:B------:R-:W-:Y:S01]  /*0070*/  IMAD.MOV.U32 R22, RZ, RZ, -0x40800000 ;  /* 0xbf800000ff167424 */ /* 0x000fe200078e00ff */
[----:B------:R-:W4:Y:S03]  /*0080*/  LDCU UR4, c[0x0][0x2f8] ;  /* 0x00005f00ff0477ac */ /* 0x000f260008000800 */
[----:B------:R-:W3:Y:S01]  /*0090*/  LDC R16, c[0x0][0x360] ;  /* 0x0000d800ff107b82 */ /* 0x000ee20000000800 */
[----:B------:R-:W5:Y:S01]  /*00a0*/  LDCU.64 UR36, c[0x0][0x358] ;  /* 0x00006b00ff2477ac */ /* 0x000f620008000a00 */
[----:B----4-:R-:W-:-:S04]  /*00b0*/  IADD3 R19, P1, PT, R1, UR4, RZ ;  /* 0x0000000401137c10 */ /* 0x010fc8000ff3e0ff */
[----:B0-----:R-:W-:Y:S02]  /*00c0*/  IADD3.X R18, PT, PT, RZ, UR5, RZ, P1, !PT ;  /* 0x00000005ff127c10 */ /* 0x001fe40008ffe4ff */
[----:B-1----:R-:W-:Y:S01]  /*00d0*/  LOP3.LUT R17, R3, 0x1f, RZ, 0xc0, !PT ;  /* 0x0000001f03117812 */ /* 0x002fe200078ec0ff */
[----:B---3--:R-:W-:-:S03]  /*00e0*/  IMAD R16, R16, UR6, R3 ;  /* 0x0000000610107c24 */ /* 0x008fc6000f8e0203 */
[----:B--2---:R-:W-:-:S13]  /*00f0*/  ISETP.GE.AND P0, PT, R17, UR7, PT ;  /* 0x0000000711007c0c */ /* 0x004fda000bf06270 */
[----:B-----5:R-:W-:Y:S05]  /*0100*/  @P0 BRA `(.L_x_1) ;  /* 0x0000000000980947 */ /* 0x020fea0003800000 */
[----:B------:R-:W-:Y:S01]  /*0110*/  VIADD R22, R17, 0x1 ;  /* 0x0000000111167836 */ /* 0x000fe20000000000 */
[----:B------:R-:W-:Y:S01]  /*0120*/  MOV R2, 0x0 ;  /* 0x0000000000027802 */ /* 0x000fe20000000f00 */
[----:B------:R0:W-:Y:S01]  /*0130*/  STL.64 [R1], R16 ;  /* 0x0000001001007387 */ /* 0x0001e20000100a00 */
[----:B------:R-:W1:Y:S01]  /*0140*/  LDCU.64 UR4, c[0x4][0x8] ;  /* 0x01000100ff0477ac */ /* 0x000e620008000a00 */
[----:B------:R-:W2:Y:S01]  /*0150*/  I2F.F64.U32 R8, R22 ;  /* 0x0000001600087312 */ /* 0x000ea20000201800 */
[----:B------:R0:W3:Y:S01]  /*0160*/  LDC.64 R10, c[0x4][R2] ;  /* 0x01000000020a7b82 */ /* 0x0000e20000000a00 */
[----:B------:R-:W-:Y:S01]  /*0170*/  MOV R6, R19 ;  /* 0x0000001300067202 */ /* 0x000fe20000000f00 */
[----:B------:R-:W-:Y:S01]  /*0180*/  IMAD.MOV.U32 R7, RZ, RZ, R18 ;  /* 0x000000ffff077224 */ /* 0x000fe200078e0012 */
[----:B--2---:R0:W-:Y:S01]  /*0190*/  STL.64 [R1+0x8], R8 ;  /* 0x0000080801007387 */ /* 0x0041e20000100a00 */
[----:B-1----:R-:W-:Y:S01]  /*01a0*/  MOV R4, UR4 ;  /* 0x0000000400047c02 */ /* 0x002fe20008000f00 */
[----:B------:R-:W-:-:S07]  /*01b0*/  IMAD.U32 R5, RZ, RZ, UR5 ;  /* 0x00000005ff057e24 */ /* 0x000fce000f8e00ff */
[----:B------:R-:W-:-:S07]  /*01c0*/  LEPC R20, `(.L_x_2) ;  /* 0x000000001014794e */ /* 0x000fce0000000000 */
[----:B0--3--:R-:W-:Y:S05]  /*01d0*/  CALL.ABS.NOINC R10 ;  /* 0x000000000a007343 */ /* 0x009fea0003c00000 */
.L_x_2:
[----:B------:R-:W-:Y:S02]  /*01e0*/  VOTE.ANY R15, PT, PT ;  /* 0x00000000000f7806 */ /* 0x000fe400038e0100 */
[----:B------:R-:W-:Y:S02]  /*01f0*/  I2FP.F32.U32 R13, R22 ;  /* 0x00000016000d7245 */ /* 0x000fe40000201000 */
[----:B------:R-:W-:-:S13]  /*0200*/  R2UR UR4, R15 ;  /* 0x000000000f0472ca */ /* 0x000fda00000e0000 */
[----:B------:R-:W-:Y:S05]  /*0210*/  BRA.DIV UR4, `(.L_x_3) ;  /* 0x0000000204687947 */ /* 0x000fea000b800000 */
[----:B------:R-:W0:Y:S02]  /*0220*/  SHFL.DOWN PT, R14, R13, 0x10, 0x1f ;  /* 0x0a001f000d0e7f89 */ /* 0x000e2400000e0000 */
[----:B0-----:R-:W-:-:S05]  /*0230*/  FADD R0, R13, R14 ;  /* 0x0000000e0d007221 */ /* 0x001fca0000000000 */
[----:B------:R-:W0:Y:S02]  /*0240*/  SHFL.DOWN PT, R14, R0, 0x8, 0x1f ;  /* 0x09001f00000e7f89 */ /* 0x000e2400000e0000 */
[----:B0-----:R-:W-:-:S05]  /*0250*/  FADD R4, R0, R14 ;  /* 0x0000000e00047221 */ /* 0x001fca0000000000 */
[----:B------:R-:W0:Y:S02]  /*0260*/  SHFL.DOWN PT, R14, R4, 0x4, 0x1f ;  /* 0x08801f00040e7f89 */ /* 0x000e2400000e0000 */
[----:B0-----:R-:W-:-:S05]  /*0270*/  FADD R6, R4, R14 ;  /* 0x0000000e04067221 */ /* 0x001fca0000000000 */
[----:B------:R-:W0:Y:S02]  /*0280*/  SHFL.DOWN PT, R14, R6, 0x2, 0x1f ;  /* 0x08401f00060e7f89 */ /* 0x000e2400000e0000 */
[----:B0-----:R-:W-:-:S05]  /*0290*/  FADD R22, R6, R14 ;  /* 0x0000000e06167221 */ /* 0x001fca0000000000 */
[----:B------:R0:W1:Y:S02]  /*02a0*/  SHFL.DOWN PT, R14, R22, 0x1, 0x1f ;  /* 0x08201f00160e7f89 */ /* 0x00006400000e0000 */
.L_x_9:
[----:B01----:R-:W-:Y:S01]  /*02b0*/  FADD R22, R22, R14 ;  /* 0x0000000e16167221 */ /* 0x003fe20000000000 */
[----:B------:R0:W-:Y:S01]  /*02c0*/  STL.64 [R1], R16 ;  /* 0x0000001001007387 */ /* 0x0001e20000100a00 */
[----:B------:R-:W1:Y:S01]  /*02d0*/  LDC.64 R2, c[0x4][R2] ;  /* 0x0100000002027b82 */ /* 0x000e620000000a00 */
[----:B------:R-:W2:Y:S01]  /*02e0*/  LDCU.64 UR4, c[0x4][0x10] ;  /* 0x01000200ff0477ac */ /* 0x000ea20008000a00 */
[----:B------:R-:W3:Y:S01]  /*02f0*/  F2F.F64.F32 R8, R22 ;  /* 0x0000001600087310 */ /* 0x000ee20000201800 */
[----:B------:R-:W-:Y:S01]  /*0300*/  MOV R6, R19 ;  /* 0x0000001300067202 */ /* 0x000fe20000000f00 */
[----:B------:R-:W-:Y:S01]  /*0310*/  IMAD.MOV.U32 R7, RZ, RZ, R18 ;  /* 0x000000ffff077224 */ /* 0x000fe200078e0012 */
[----:B---3--:R0:W-:Y:S01]  /*0320*/  STL.64 [R1+0x8], R8 ;  /* 0x0000080801007387 */ /* 0x0081e20000100a00 */
[----:B--2---:R-:W-:Y:S01]  /*0330*/  MOV R4, UR4 ;  /* 0x0000000400047c02 */ /* 0x004fe20008000f00 */
[----:B------:R-:W-:-:S07]  /*0340*/  IMAD.U32 R5, RZ, RZ, UR5 ;  /* 0x00000005ff057e24 */ /* 0x000fce000f8e00ff */
[----:B------:R-:W-:-:S07]  /*0350*/  LEPC R20, `(.L_x_1) ;  /* 0x000000001014794e */ /* 0x000fce0000000000 */
[----:B01----:R-:W-:Y:S05]  /*0360*/  CALL.ABS.NOINC R2 ;  /* 0x0000000002007343 */ /* 0x003fea0003c00000 */
.L_x_1:
[----:B------:R-:W-:Y:S05]  /*0370*/  BSYNC B6 ;  /* 0x0000000000067941 */ /* 0x000fea0003800000 */
.L_x_0:
[----:B------:R-:W0:Y:S02]  /*0380*/  LDC.64 R2, c[0x0][0x380] ;  /* 0x0000e000ff027b82 */ /* 0x000e240000000a00 */
[----:B0-----:R-:W-:-:S05]  /*0390*/  IMAD.WIDE R16, R16, 0x4, R2 ;  /* 0x0000000410107825 */ /* 0x001fca00078e0202 */
[----:B------:R-:W-:Y:S01]  /*03a0*/  STG.E desc[UR36][R16.64], R22 ;  /* 0x0000001610007986 */ /* 0x000fe2000c101924 */
[----:B------:R-:W-:Y:S05]  /*03b0*/  EXIT ;  /* 0x000000000000794d */ /* 0x000fea0003800000 */
.L_x_3:
[----:B------:R-:W-:Y:S02]  /*03c0*/  HFMA2 R12, -RZ, RZ, 0, 9.5367431640625e-07 ;  /* 0x00000010ff0c7431 */ /* 0x000fe400000001ff */
[----:B------:R-:W-:-:S07]  /*03d0*/  IMAD.MOV.U32 R11, RZ, RZ, 0x1f ;  /* 0x0000001fff0b7424 */ /* 0x000fce00078e00ff */
[----:B------:R-:W-:Y:S05]  /*03e0*/  WARPSYNC.COLLECTIVE R15, `(.L_x_4) ;  /* 0x000000000f087348 */ /* 0x000fea0003c00000 */
[----:B------:R0:W1:Y:S02]  /*03f0*/  SHFL.DOWN P6, R14, R13, R12, R11 ;  /* 0x0800000c0d0e7389 */ /* 0x00006400000c000b */
[----:B01----:R-:W-:Y:S05]  /*0400*/  ENDCOLLECTIVE ;  /* 0x000000000000791b */ /* 0x003fea0003800000 */
.L_x_4:
[----:B------:R-:W-:Y:S02]  /*0410*/  IMAD.MOV.U32 R12, RZ, RZ, 0x8 ;  /* 0x00000008ff0c7424 */ /* 0x000fe400078e00ff */
[----:B------:R-:W-:-:S05]  /*0420*/  FADD R0, R13, R14 ;  /* 0x0000000e0d007221 */ /* 0x000fca0000000000 */
[----:B------:R-:W-:-:S07]  /*0430*/  MOV R13, R0 ;  /* 0x00000000000d7202 */ /* 0x000fce0000000f00 */
[----:B------:R-:W-:Y:S05]  /*0440*/  WARPSYNC.COLLECTIVE R15, `(.L_x_5) ;  /* 0x000000000f087348 */ /* 0x000fea0003c00000 */
[----:B------:R0:W1:Y:S02]  /*0450*/  SHFL.DOWN P6, R14, R13, R12, R11 ;  /* 0x0800000c0d0e7389 */ /* 0x00006400000c000b */
[----:B01----:R-:W-:Y:S05]  /*0460*/  ENDCOLLECTIVE ;  /* 0x000000000000791b */ /* 0x003fea0003800000 */
.L_x_5:
[----:B------:R-:W-:Y:S02]  /*0470*/  IMAD.MOV.U32 R12, RZ, RZ, 0x4 ;  /* 0x00000004ff0c7424 */ /* 0x000fe400078e00ff */
[----:B------:R-:W-:-:S05]  /*0480*/  FADD R4, R0, R14 ;  /* 0x0000000e00047221 */ /* 0x000fca0000000000 */
[----:B------:R-:W-:-:S07]  /*0490*/  MOV R13, R4 ;  /* 0x00000004000d7202 */ /* 0x000fce0000000f00 */
[----:B------:R-:W-:Y:S05]  /*04a0*/  WARPSYNC.COLLECTIVE R15, `(.L_x_6) ;  /* 0x000000000f087348 */ /* 0x000fea0003c00000 */
[----:B------:R0:W1:Y:S02]  /*04b0*/  SHFL.DOWN P6, R14, R13, R12, R11 ;  /* 0x0800000c0d0e7389 */ /* 0x00006400000c000b */
[----:B01----:R-:W-:Y:S05]  /*04c0*/  ENDCOLLECTIVE ;  /* 0x000000000000791b */ /* 0x003fea0003800000 */
.L_x_6:
[----:B------:R-:W-:Y:S02]  /*04d0*/  IMAD.MOV.U32 R12, RZ, RZ, 0x2 ;  /* 0x00000002ff0c7424 */ /* 0x000fe400078e00ff */
[----:B------:R-:W-:-:S05]  /*04e0*/  FADD R6, R4, R14 ;  /* 0x0000000e04067221 */ /* 0x000fca0000000000 */
[----:B------:R-:W-:-:S07]  /*04f0*/  MOV R13, R6 ;  /* 0x00000006000d7202 */ /* 0x000fce0000000f00 */
[----:B------:R-:W-:Y:S05]  /*0500*/  WARPSYNC.COLLECTIVE R15, `(.L_x_7) ;  /* 0x000000000f087348 */ /* 0x000fea0003c00000 */
[----:B------:R0:W1:Y:S02]  /*0510*/  SHFL.DOWN P6, R14, R13, R12, R11 ;  /* 0x0800000c0d0e7389 */ /* 0x00006400000c000b */
[----:B01----:R-:W-:Y:S05]  /*0520*/  ENDCOLLECTIVE ;  /* 0x000000000000791b */ /* 0x003fea0003800000 */
.L_x_7:
[----:B------:R-:W-:Y:S02]  /*0530*/  HFMA2 R12, -RZ, RZ, 0, 5.9604644775390625e-08 ;  /* 0x00000001ff0c7431 */ /* 0x000fe400000001ff */
[----:B------:R-:W-:-:S05]  /*0540*/  FADD R22, R6, R14 ;  /* 0x0000000e06167221 */ /* 0x000fca0000000000 */
[----:B------:R-:W-:-:S07]  /*0550*/  MOV R13, R22 ;  /* 0x00000016000d7202 */ /* 0x000fce0000000f00 */
[----:B------:R-:W-:Y:S05]  /*0560*/  WARPSYNC.COLLECTIVE R15, `(.L_x_8) ;  /* 0x000000000f087348 */ /* 0x000fea0003c00000 */
[----:B------:R0:W1:Y:S02]  /*0570*/  SHFL.DOWN P6, R14, R13, R12, R11 ;  /* 0x0800000c0d0e7389 */ /* 0x00006400000c000b */
[----:B01----:R-:W-:Y:S05]  /*0580*/  ENDCOLLECTIVE ;  /* 0x000000000000791b */ /* 0x003fea0003800000 */
.L_x_8:
[----:B------:R-:W-:Y:S05]  /*0590*/  BRA `(.L_x_9) ;  /* 0xfffffffc00447947 */ /* 0x000fea000383ffff */
.L_x_10:
[----:B------:R-:W-:-:S00]  /*05a0*/  BRA `(.L_x_10) ;  /* 0xfffffffc00fc7947 */ /* 0x000fc0000383ffff */
[----:B------:R-:W-:-:S00]  /*05b0*/  NOP ;  /* 0x0000000000007918 */ /* 0x000fc00000000000 */
        /* <DEDUP_REMOVED lines=12> */
.L_x_11:


//--------------------- .nv.global.init           --------------------------
	.section	.nv.global.init,"aw",@progbits
.nv.global.init:
	.type		$str$1,@object
	.size		$str$1,($str - $str$1)
$str$1:
        /*0000*/ 	.byte	0x4b, 0x65, 0x72, 0x6e, 0x65, 0x6c, 0x3a, 0x20, 0x54, 0x68, 0x72, 0x65, 0x61, 0x64, 0x20, 0x25
        /*0010*/ 	.byte	0x64, 0x20, 0x28, 0x6c, 0x61, 0x6e, 0x65, 0x20, 0x25, 0x64, 0x29, 0x20, 0x49, 0x53, 0x20, 0x41
        /*0020*/ 	.byte	0x43, 0x54, 0x49, 0x56, 0x45, 0x2e, 0x20, 0x46, 0x69, 0x6e, 0x61, 0x6c, 0x20, 0x76, 0x61, 0x6c
        /*0030*/ 	.byte	0x20, 0x61, 0x66, 0x74, 0x65, 0x72, 0x20, 0x72, 0x65, 0x64, 0x75, 0x63, 0x65, 0x3a, 0x20, 0x25
        /*0040*/ 	.byte	0x66, 0x0a, 0x00
	.type		$str,@object
	.size		$str,(.L_0 - $str)
$str:
        /*0043*/ 	.byte	0x4b, 0x65, 0x72, 0x6e, 0x65, 0x6c, 0x3a, 0x20, 0x54, 0x68, 0x72, 0x65, 0x61, 0x64, 0x20, 0x25
        /*0053*/ 	.byte	0x64, 0x20, 0x28, 0x6c, 0x61, 0x6e, 0x65, 0x20, 0x25, 0x64, 0x29, 0x20, 0x49, 0x53, 0x20, 0x41
        /*0063*/ 	.byte	0x43, 0x54, 0x49, 0x56, 0x45, 0x2e, 0x20, 0x49, 0x6e, 0x69, 0x74, 0x69, 0x61, 0x6c, 0x20, 0x76
        /*0073*/ 	.byte	0x61, 0x6c, 0x3a, 0x20, 0x25, 0x66, 0x2e, 0x20, 0x43, 0x61, 0x6c, 0x6c, 0x69, 0x6e, 0x67, 0x20
        /*0083*/ 	.byte	0x77, 0x61, 0x72, 0x70, 0x5f, 0x72, 0x65, 0x64, 0x75, 0x63, 0x65, 0x5f, 0x73, 0x75, 0x6d, 0x2e
        /*0093*/ 	.byte	0x0a, 0x00
.L_0:


//--------------------- .nv.shared.reserved.0     --------------------------
	.section	.nv.shared.reserved.0,"aw",@nobits
	.weak		__nv_reservedSMEM_offset_0_alias
	.size		__nv_reservedSMEM_offset_0_alias, 0, 64
	.other		__nv_reservedSMEM_offset_0_alias,@"STO_CUDA_RESERVED_SHARED STV_DEFAULT"
__nv_reservedSMEM_offset_0_alias:
	.zero		0
	.zero		64


//--------------------- .nv.constant0._Z11test_kernelPfi --------------------------
	.section	.nv.constant0._Z11test_kernelPfi,"a",@progbits
	.sectionflags	@""
	.align	4
.nv.constant0._Z11test_kernelPfi:
	.zero		908


//--------------------- SYMBOLS --------------------------

	.type		.nv.reservedSmem.offset0,@object
	.size		.nv.reservedSmem.offset0,0x4
	.type		vprintf,@function
